//
// Generated by NVIDIA NVVM Compiler
//
// Compiler Build ID: CL-36424714
// Cuda compilation tools, release 13.0, V13.0.88
// Based on NVVM 20.0.0
//

.version 9.0
.target sm_100
.address_size 64

	// .globl	_Z30SharedMemorySumReductionKernelPfS_
// _ZZ30SharedMemorySumReductionKernelPfS_E7input_s has been demoted

.visible .entry _Z30SharedMemorySumReductionKernelPfS_(
	.param .u64 .ptr .align 1 _Z30SharedMemorySumReductionKernelPfS__param_0,
	.param .u64 .ptr .align 1 _Z30SharedMemorySumReductionKernelPfS__param_1
)
{
	.reg .pred 	%p<5>;
	.reg .b32 	%r<11>;
	.reg .b32 	%f<8>;
	.reg .b64 	%rd<7>;
	// demoted variable
	.shared .align 4 .b8 _ZZ30SharedMemorySumReductionKernelPfS_E7input_s[1024];
	ld.param.u64 	%rd2, [_Z30SharedMemorySumReductionKernelPfS__param_0];
	ld.param.u64 	%rd1, [_Z30SharedMemorySumReductionKernelPfS__param_1];
	cvta.to.global.u64 	%rd3, %rd2;
	mov.u32 	%r1, %tid.x;
	mul.wide.u32 	%rd4, %r1, 4;
	add.s64 	%rd5, %rd3, %rd4;
	ld.global.f32 	%f1, [%rd5];
	ld.global.f32 	%f2, [%rd5+1024];
	add.f32 	%f3, %f1, %f2;
	shl.b32 	%r6, %r1, 2;
	mov.u32 	%r7, _ZZ30SharedMemorySumReductionKernelPfS_E7input_s;
	add.s32 	%r2, %r7, %r6;
	st.shared.f32 	[%r2], %f3;
	bar.sync 	0;
	mov.u32 	%r10, %ntid.x;
	setp.lt.u32 	%p1, %r10, 2;
	@%p1 bra 	$L__BB0_4;
$L__BB0_1:
	shr.u32 	%r5, %r10, 1;
	bar.sync 	0;
	setp.ge.u32 	%p2, %r1, %r5;
	@%p2 bra 	$L__BB0_3;
	shl.b32 	%r8, %r5, 2;
	add.s32 	%r9, %r2, %r8;
	ld.shared.f32 	%f4, [%r9];
	ld.shared.f32 	%f5, [%r2];
	add.f32 	%f6, %f4, %f5;
	st.shared.f32 	[%r2], %f6;
$L__BB0_3:
	setp.gt.u32 	%p3, %r10, 3;
	mov.u32 	%r10, %r5;
	@%p3 bra 	$L__BB0_1;
$L__BB0_4:
	setp.ne.s32 	%p4, %r1, 0;
	@%p4 bra 	$L__BB0_6;
	ld.shared.f32 	%f7, [_ZZ30SharedMemorySumReductionKernelPfS_E7input_s];
	cvta.to.global.u64 	%rd6, %rd1;
	st.global.f32 	[%rd6], %f7;
$L__BB0_6:
	ret;

}


// ===== COMPILED SASS (sm_100) =====

	.target	sm_100

	.elftype	@"ET_EXEC"


//--------------------- .note.nv.tkinfo           --------------------------
	.section	.note.nv.tkinfo,"",@"SHT_NOTE"
	.sectionflags	@"SHF_NOTE_NV_TKINFO"
	.tkinfo
        /*0018*/ 	.word	0x00000002
        /*0030*/ 	.string	""
        /*0030*/ 	.string	"ptxas"
        /*0030*/ 	.string	"Cuda compilation tools, release 13.0, V13.0.88"
        /*0030*/ 	.string	"Build cuda_13.0.r13.0/compiler.36424714_0"
        /*0030*/ 	.string	"-arch sm_100 -m 64 "



//--------------------- .note.nv.cuinfo           --------------------------
	.section	.note.nv.cuinfo,"",@"SHT_NOTE"
	.sectionflags	@"SHF_NOTE_NV_CUINFO"
        /*0018*/ 	.short	0x0002
        /*001a*/ 	.short	0x0064
        /*001c*/ 	.short	0x0082
	.zero		2


//--------------------- .nv.info                  --------------------------
	.section	.nv.info,"",@"SHT_CUDA_INFO"
	.align	4


	//----- nvinfo : EIATTR_REGCOUNT
	.align		4
        /*0000*/ 	.byte	0x04, 0x2f
        /*0002*/ 	.short	(.L_1 - .L_0)
	.align		4
.L_0:
        /*0004*/ 	.word	index@(_Z30SharedMemorySumReductionKernelPfS_)
        /*0008*/ 	.word	0x0000000a


	//----- nvinfo : EIATTR_FRAME_SIZE
	.align		4
.L_1:
        /*000c*/ 	.byte	0x04, 0x11
        /*000e*/ 	.short	(.L_3 - .L_2)
	.align		4
.L_2:
        /*0010*/ 	.word	index@(_Z30SharedMemorySumReductionKernelPfS_)
        /*0014*/ 	.word	0x00000000


	//----- nvinfo : EIATTR_MIN_STACK_SIZE
	.align		4
.L_3:
        /*0018*/ 	.byte	0x04, 0x12
        /*001a*/ 	.short	(.L_5 - .L_4)
	.align		4
.L_4:
        /*001c*/ 	.word	index@(_Z30SharedMemorySumReductionKernelPfS_)
        /*0020*/ 	.word	0x00000000
.L_5:


//--------------------- .nv.compat                --------------------------
	.section	.nv.compat,"",@"SHT_CUDA_COMPAT_INFO"
	.align	4
        /*0000*/ 	.byte	0x02, 0x09, 0x00, 0x00, 0x02, 0x02, 0x01, 0x00, 0x02, 0x05, 0x05, 0x00, 0x03, 0x07, 0x01, 0x01
        /*0010*/ 	.byte	0x02, 0x03, 0x00, 0x00, 0x02, 0x06, 0x01, 0x00, 0x04, 0x0b, 0x08, 0x00, 0x09, 0x00, 0x00, 0x00
        /*0020*/ 	.byte	0x00, 0x00, 0x00, 0x00


//--------------------- .nv.info._Z30SharedMemorySumReductionKernelPfS_ --------------------------
	.section	.nv.info._Z30SharedMemorySumReductionKernelPfS_,"",@"SHT_CUDA_INFO"
	.sectionflags	@""
	.align	4


	//----- nvinfo : EIATTR_CUDA_API_VERSION
	.align		4
        /*0000*/ 	.byte	0x04, 0x37
        /*0002*/ 	.short	(.L_7 - .L_6)
.L_6:
        /*0004*/ 	.word	0x00000082


	//----- nvinfo : EIATTR_KPARAM_INFO
	.align		4
.L_7:
        /*0008*/ 	.byte	0x04, 0x17
        /*000a*/ 	.short	(.L_9 - .L_8)
.L_8:
        /*000c*/ 	.word	0x00000000
        /*0010*/ 	.short	0x0001
        /*0012*/ 	.short	0x0008
        /*0014*/ 	.byte	0x00, 0xf5, 0x21, 0x00


	//----- nvinfo : EIATTR_KPARAM_INFO
	.align		4
.L_9:
        /*0018*/ 	.byte	0x04, 0x17
        /*001a*/ 	.short	(.L_11 - .L_10)
.L_10:
        /*001c*/ 	.word	0x00000000
        /*0020*/ 	.short	0x0000
        /*0022*/ 	.short	0x0000
        /*0024*/ 	.byte	0x00, 0xf5, 0x21, 0x00


	//----- nvinfo : EIATTR_SPARSE_MMA_MASK
	.align		4
.L_11:
        /*0028*/ 	.byte	0x03, 0x50
        /*002a*/ 	.short	0x0000


	//----- nvinfo : EIATTR_MAXREG_COUNT
	.align		4
        /*002c*/ 	.byte	0x03, 0x1b
        /*002e*/ 	.short	0x00ff


	//----- nvinfo : EIATTR_NUM_BARRIERS
	.align		4
        /*0030*/ 	.byte	0x02, 0x4c
        /*0032*/ 	.byte	0x01
	.zero		1


	//----- nvinfo : EIATTR_MERCURY_ISA_VERSION
	.align		4
        /*0034*/ 	.byte	0x03, 0x5f
        /*0036*/ 	.short	0x0101


	//----- nvinfo : EIATTR_VRC_CTA_INIT_COUNT
	.align		4
        /*0038*/ 	.byte	0x02, 0x4a
	.zero		1
	.zero		1


	//----- nvinfo : EIATTR_EXIT_INSTR_OFFSETS
	.align		4
        /*003c*/ 	.byte	0x04, 0x1c
        /*003e*/ 	.short	(.L_13 - .L_12)


	//   ....[0]....
.L_12:
        /*0040*/ 	.word	0x000001e0


	//   ....[1]....
        /*0044*/ 	.word	0x00000250


	//----- nvinfo : EIATTR_CBANK_PARAM_SIZE
	.align		4
.L_13:
        /*0048*/ 	.byte	0x03, 0x19
        /*004a*/ 	.short	0x0010


	//----- nvinfo : EIATTR_PARAM_CBANK
	.align		4
        /*004c*/ 	.byte	0x04, 0x0a
        /*004e*/ 	.short	(.L_15 - .L_14)
	.align		4
.L_14:
        /*0050*/ 	.word	index@(.nv.constant0._Z30SharedMemorySumReductionKernelPfS_)
        /*0054*/ 	.short	0x0380
        /*0056*/ 	.short	0x0010


	//----- nvinfo : EIATTR_SW_WAR
	.align		4
.L_15:
        /*0058*/ 	.byte	0x04, 0x36
        /*005a*/ 	.short	(.L_17 - .L_16)
.L_16:
        /*005c*/ 	.word	0x00000008
.L_17:


//--------------------- .nv.callgraph             --------------------------
	.section	.nv.callgraph,"",@"SHT_CUDA_CALLGRAPH"
	.align	4
	.sectionentsize	8
	.align		4
        /*0000*/ 	.word	0x00000000
	.align		4
        /*0004*/ 	.word	0xffffffff
	.align		4
        /*0008*/ 	.word	0x00000000
	.align		4
        /*000c*/ 	.word	0xfffffffe
	.align		4
        /*0010*/ 	.word	0x00000000
	.align		4
        /*0014*/ 	.word	0xfffffffd
	.align		4
        /*0018*/ 	.word	0x00000000
	.align		4
        /*001c*/ 	.word	0xfffffffc


//--------------------- .text._Z30SharedMemorySumReductionKernelPfS_ --------------------------
	.section	.text._Z30SharedMemorySumReductionKernelPfS_,"ax",@progbits
	.align	128
        .global         _Z30SharedMemorySumReductionKernelPfS_
        .type           _Z30SharedMemorySumReductionKernelPfS_,@function
        .size           _Z30SharedMemorySumReductionKernelPfS_,(.L_x_3 - _Z30SharedMemorySumReductionKernelPfS_)
        .other          _Z30SharedMemorySumReductionKernelPfS_,@"STO_CUDA_ENTRY STV_DEFAULT"
_Z30SharedMemorySumReductionKernelPfS_:
.text._Z30SharedMemorySumReductionKernelPfS_:
[----:B------:R-:W-:Y:S01]  /*0000*/  LDC R1, c[0x0][0x37c] ;  /* 0x0000df00ff017b82 */ /* 0x000fe20000000800 */
[----:B------:R-:W0:Y:S07]  /*0010*/  S2R R7, SR_TID.X ;  /* 0x0000000000077919 */ /* 0x000e2e0000002100 */
[----:B------:R-:W0:Y:S01]  /*0020*/  LDC.64 R2, c[0x0][0x380] ;  /* 0x0000e000ff027b82 */ /* 0x000e220000000a00 */
[----:B------:R-:W1:Y:S01]  /*0030*/  LDCU.64 UR6, c[0x0][0x358] ;  /* 0x00006b00ff0677ac */ /* 0x000e620008000a00 */
[----:B0-----:R-:W-:-:S05]  /*0040*/  IMAD.WIDE.U32 R2, R7, 0x4, R2 ;  /* 0x0000000407027825 */ /* 0x001fca00078e0002 */
[----:B-1----:R-:W2:Y:S04]  /*0050*/  LDG.E R0, desc[UR6][R2.64] ;  /* 0x0000000602007981 */ /* 0x002ea8000c1e1900 */
[----:B------:R-:W2:Y:S01]  /*0060*/  LDG.E R5, desc[UR6][R2.64+0x400] ;  /* 0x0004000602057981 */ /* 0x000ea2000c1e1900 */
[----:B------:R-:W0:Y:S01]  /*0070*/  S2UR UR5, SR_CgaCtaId ;  /* 0x00000000000579c3 */ /* 0x000e220000008800 */
[----:B------:R-:W-:Y:S01]  /*0080*/  UMOV UR4, 0x400 ;  /* 0x0000040000047882 */ /* 0x000fe20000000000 */
[----:B------:R-:W1:Y:S01]  /*0090*/  LDCU UR8, c[0x0][0x360] ;  /* 0x00006c00ff0877ac */ /* 0x000e620008000800 */
[----:B------:R-:W-:Y:S01]  /*00a0*/  ISETP.NE.AND P0, PT, R7, RZ, PT ;  /* 0x000000ff0700720c */ /* 0x000fe20003f05270 */
[----:B-1----:R-:W-:Y:S02]  /*00b0*/  UISETP.GE.U32.AND UP0, UPT, UR8, 0x2, UPT ;  /* 0x000000020800788c */ /* 0x002fe4000bf06070 */
[----:B0-----:R-:W-:Y:S01]  /*00c0*/  ULEA UR4, UR5, UR4, 0x18 ;  /* 0x0000000405047291 */ /* 0x001fe2000f8ec0ff */
[----:B--2---:R-:W-:-:S05]  /*00d0*/  FADD R0, R0, R5 ;  /* 0x0000000500007221 */ /* 0x004fca0000000000 */
[----:B------:R-:W-:-:S05]  /*00e0*/  LEA R5, R7, UR4, 0x2 ;  /* 0x0000000407057c11 */ /* 0x000fca000f8e10ff */
[----:B------:R0:W-:Y:S01]  /*00f0*/  STS [R5], R0 ;  /* 0x0000000005007388 */ /* 0x0001e20000000800 */
[----:B------:R-:W-:Y:S06]  /*0100*/  BAR.SYNC.DEFER_BLOCKING 0x0 ;  /* 0x0000000000007b1d */ /* 0x000fec0000010000 */
[----:B------:R-:W-:Y:S05]  /*0110*/  BRA.U !UP0, `(.L_x_0) ;  /* 0x0000000108307547 */ /* 0x000fea000b800000 */
[----:B0-----:R-:W-:-:S07]  /*0120*/  IMAD.U32 R0, RZ, RZ, UR8 ;  /* 0x00000008ff007e24 */ /* 0x001fce000f8e00ff */
.L_x_1:
[----:B------:R-:W-:Y:S01]  /*0130*/  BAR.SYNC.DEFER_BLOCKING 0x0 ;  /* 0x0000000000007b1d */ /* 0x000fe20000010000 */
[----:B------:R-:W-:-:S04]  /*0140*/  SHF.R.U32.HI R6, RZ, 0x1, R0 ;  /* 0x00000001ff067819 */ /* 0x000fc80000011600 */
[----:B------:R-:W-:-:S13]  /*0150*/  ISETP.GE.U32.AND P1, PT, R7, R6, PT ;  /* 0x000000060700720c */ /* 0x000fda0003f26070 */
[----:B------:R-:W-:Y:S01]  /*0160*/  @!P1 LEA R2, R6, R5, 0x2 ;  /* 0x0000000506029211 */ /* 0x000fe200078e10ff */
[----:B------:R-:W-:Y:S05]  /*0170*/  @!P1 LDS R3, [R5] ;  /* 0x0000000005039984 */ /* 0x000fea0000000800 */
[----:B------:R-:W0:Y:S02]  /*0180*/  @!P1 LDS R2, [R2] ;  /* 0x0000000002029984 */ /* 0x000e240000000800 */
[----:B0-----:R-:W-:-:S05]  /*0190*/  @!P1 FADD R4, R2, R3 ;  /* 0x0000000302049221 */ /* 0x001fca0000000000 */
[----:B------:R1:W-:Y:S01]  /*01a0*/  @!P1 STS [R5], R4 ;  /* 0x0000000405009388 */ /* 0x0003e20000000800 */
[----:B------:R-:W-:Y:S01]  /*01b0*/  ISETP.GT.U32.AND P1, PT, R0, 0x3, PT ;  /* 0x000000030000780c */ /* 0x000fe20003f24070 */
[----:B------:R-:W-:-:S12]  /*01c0*/  IMAD.MOV.U32 R0, RZ, RZ, R6 ;  /* 0x000000ffff007224 */ /* 0x000fd800078e0006 */
[----:B-1----:R-:W-:Y:S05]  /*01d0*/  @P1 BRA `(.L_x_1) ;  /* 0xfffffffc00d41947 */ /* 0x002fea000383ffff */
.L_x_0:
[----:B------:R-:W-:Y:S05]  /*01e0*/  @P0 EXIT ;  /* 0x000000000000094d */ /* 0x000fea0003800000 */
[----:B------:R-:W1:Y:S01]  /*01f0*/  S2UR UR5, SR_CgaCtaId ;  /* 0x00000000000579c3 */ /* 0x000e620000008800 */
[----:B------:R-:W-:-:S07]  /*0200*/  UMOV UR4, 0x400 ;  /* 0x0000040000047882 */ /* 0x000fce0000000000 */
[----:B------:R-:W2:Y:S01]  /*0210*/  LDC.64 R2, c[0x0][0x388] ;  /* 0x0000e200ff027b82 */ /* 0x000ea20000000a00 */
[----:B-1----:R-:W-:-:S09]  /*0220*/  ULEA UR4, UR5, UR4, 0x18 ;  /* 0x0000000405047291 */ /* 0x002fd2000f8ec0ff */
[----:B0-----:R-:W2:Y:S04]  /*0230*/  LDS R5, [UR4] ;  /* 0x00000004ff057984 */ /* 0x001ea80008000800 */
[----:B--2---:R-:W-:Y:S01]  /*0240*/  STG.E desc[UR6][R2.64], R5 ;  /* 0x0000000502007986 */ /* 0x004fe2000c101906 */
[----:B------:R-:W-:Y:S05]  /*0250*/  EXIT ;  /* 0x000000000000794d */ /* 0x000fea0003800000 */
.L_x_2:
[----:B------:R-:W-:-:S00]  /*0260*/  BRA `(.L_x_2) ;  /* 0xfffffffc00fc7947 */ /* 0x000fc0000383ffff */
[----:B------:R-:W-:-:S00]  /*0270*/  NOP ;  /* 0x0000000000007918 */ /* 0x000fc00000000000 */
        /* <DEDUP_REMOVED lines=8> */
.L_x_3:


//--------------------- .nv.shared._Z30SharedMemorySumReductionKernelPfS_ --------------------------
	.section	.nv.shared._Z30SharedMemorySumReductionKernelPfS_,"aw",@nobits
	.sectionflags	@""
	.align	4
.nv.shared._Z30SharedMemorySumReductionKernelPfS_:
	.zero		2048


//--------------------- .nv.shared.reserved.0     --------------------------
	.section	.nv.shared.reserved.0,"aw",@nobits
	.weak		__nv_reservedSMEM_offset_0_alias
	.size		__nv_reservedSMEM_offset_0_alias, 0, 64
	.other		__nv_reservedSMEM_offset_0_alias,@"STO_CUDA_RESERVED_SHARED STV_DEFAULT"
__nv_reservedSMEM_offset_0_alias:
	.zero		0
	.zero		64


//--------------------- .nv.constant0._Z30SharedMemorySumReductionKernelPfS_ --------------------------
	.section	.nv.constant0._Z30SharedMemorySumReductionKernelPfS_,"a",@progbits
	.sectionflags	@""
	.align	4
.nv.constant0._Z30SharedMemorySumReductionKernelPfS_:
	.zero		912


//--------------------- SYMBOLS --------------------------

	.type		.nv.reservedSmem.offset0,@object
	.size		.nv.reservedSmem.offset0,0x4
	.type		.nv.reservedSmem.cap,@object
	.size		.nv.reservedSmem.cap,0x4
